	.headerflags	@"EF_CUDA_TEXMODE_UNIFIED EF_CUDA_64BIT_ADDRESS EF_CUDA_ACCELERATORS EF_CUDA_SM90 EF_CUDA_VIRTUAL_SM(EF_CUDA_SM90)"
	.elftype	@"ET_EXEC"


//--------------------- .nv.info                  --------------------------
	.section	.nv.info,"",@"SHT_CUDA_INFO"
	.align	4


	//----- nvinfo : EIATTR_REGCOUNT
	.align		4
        /*0000*/ 	.byte	0x04, 0x2f
        /*0002*/ 	.short	(.L_1 - .L_0)
	.align		4
.L_0:
        /*0004*/ 	.word	index@(triton_poi_fused_add_11)
        /*0008*/ 	.word	0x00000012


	//----- nvinfo : EIATTR_MIN_STACK_SIZE
	.align		4
.L_1:
        /*000c*/ 	.byte	0x04, 0x12
        /*000e*/ 	.short	(.L_3 - .L_2)
	.align		4
.L_2:
        /*0010*/ 	.word	index@(triton_poi_fused_add_11)
        /*0014*/ 	.word	0x00000000


	//----- nvinfo : EIATTR_FRAME_SIZE
	.align		4
.L_3:
        /*0018*/ 	.byte	0x04, 0x11
        /*001a*/ 	.short	(.L_5 - .L_4)
	.align		4
.L_4:
        /*001c*/ 	.word	index@(triton_poi_fused_add_11)
        /*0020*/ 	.word	0x00000000


	//----- nvinfo : EIATTR_MIN_STACK_SIZE
	.align		4
.L_5:
        /*0024*/ 	.byte	0x04, 0x12
        /*0026*/ 	.short	(.L_7 - .L_6)
	.align		4
.L_6:
        /*0028*/ 	.word	index@(triton_poi_fused_add_11)
        /*002c*/ 	.word	0x00000000
.L_7:


//--------------------- .nv.info.triton_poi_fused_add_11 --------------------------
	.section	.nv.info.triton_poi_fused_add_11,"",@"SHT_CUDA_INFO"
	.sectionflags	@""
	.align	4


	//----- nvinfo : EIATTR_CUDA_API_VERSION
	.align		4
        /*0000*/ 	.byte	0x04, 0x37
        /*0002*/ 	.short	(.L_9 - .L_8)
.L_8:
        /*0004*/ 	.word	0x0000007c


	//----- nvinfo : EIATTR_KPARAM_INFO
	.align		4
.L_9:
        /*0008*/ 	.byte	0x04, 0x17
        /*000a*/ 	.short	(.L_11 - .L_10)
.L_10:
        /*000c*/ 	.word	0x00000000
        /*0010*/ 	.short	0x0003
        /*0012*/ 	.short	0x0018
        /*0014*/ 	.byte	0x00, 0xf0, 0x11, 0x00


	//----- nvinfo : EIATTR_KPARAM_INFO
	.align		4
.L_11:
        /*0018*/ 	.byte	0x04, 0x17
        /*001a*/ 	.short	(.L_13 - .L_12)
.L_12:
        /*001c*/ 	.word	0x00000000
        /*0020*/ 	.short	0x0002
        /*0022*/ 	.short	0x0010
        /*0024*/ 	.byte	0x00, 0xf4, 0x21, 0x00


	//----- nvinfo : EIATTR_KPARAM_INFO
	.align		4
.L_13:
        /*0028*/ 	.byte	0x04, 0x17
        /*002a*/ 	.short	(.L_15 - .L_14)
.L_14:
        /*002c*/ 	.word	0x00000000
        /*0030*/ 	.short	0x0001
        /*0032*/ 	.short	0x0008
        /*0034*/ 	.byte	0x00, 0xf4, 0x21, 0x00


	//----- nvinfo : EIATTR_KPARAM_INFO
	.align		4
.L_15:
        /*0038*/ 	.byte	0x04, 0x17
        /*003a*/ 	.short	(.L_17 - .L_16)
.L_16:
        /*003c*/ 	.word	0x00000000
        /*0040*/ 	.short	0x0000
        /*0042*/ 	.short	0x0000
        /*0044*/ 	.byte	0x00, 0xf4, 0x21, 0x00


	//----- nvinfo : EIATTR_SPARSE_MMA_MASK
	.align		4
.L_17:
        /*0048*/ 	.byte	0x03, 0x50
        /*004a*/ 	.short	0x0000


	//----- nvinfo : EIATTR_MAXREG_COUNT
	.align		4
        /*004c*/ 	.byte	0x03, 0x1b
        /*004e*/ 	.short	0x00ff


	//----- nvinfo : EIATTR_EXIT_INSTR_OFFSETS
	.align		4
        /*0050*/ 	.byte	0x04, 0x1c
        /*0052*/ 	.short	(.L_19 - .L_18)


	//   ....[0]....
.L_18:
        /*0054*/ 	.word	0x000001d0


	//   ....[1]....
        /*0058*/ 	.word	0x000001f0


	//----- nvinfo : EIATTR_REQNTID
	.align		4
.L_19:
        /*005c*/ 	.byte	0x04, 0x10
        /*005e*/ 	.short	(.L_21 - .L_20)
.L_20:
        /*0060*/ 	.word	0x00000020
        /*0064*/ 	.word	0x00000001
        /*0068*/ 	.word	0x00000001


	//----- nvinfo : EIATTR_CBANK_PARAM_SIZE
	.align		4
.L_21:
        /*006c*/ 	.byte	0x03, 0x19
        /*006e*/ 	.short	0x001c


	//----- nvinfo : EIATTR_PARAM_CBANK
	.align		4
        /*0070*/ 	.byte	0x04, 0x0a
        /*0072*/ 	.short	(.L_23 - .L_22)
	.align		4
.L_22:
        /*0074*/ 	.word	index@(.nv.constant0.triton_poi_fused_add_11)
        /*0078*/ 	.short	0x0210
        /*007a*/ 	.short	0x001c


	//----- nvinfo : EIATTR_SW_WAR
	.align		4
.L_23:
        /*007c*/ 	.byte	0x04, 0x36
        /*007e*/ 	.short	(.L_25 - .L_24)
.L_24:
        /*0080*/ 	.word	0x00000008
.L_25:


//--------------------- .nv.callgraph             --------------------------
	.section	.nv.callgraph,"",@"SHT_CUDA_CALLGRAPH"
	.align	4
	.sectionentsize	8
	.align		4
        /*0000*/ 	.word	0x00000000
	.align		4
        /*0004*/ 	.word	0xffffffff
	.align		4
        /*0008*/ 	.word	0x00000000
	.align		4
        /*000c*/ 	.word	0xfffffffe
	.align		4
        /*0010*/ 	.word	0x00000000
	.align		4
        /*0014*/ 	.word	0xfffffffd
	.align		4
        /*0018*/ 	.word	0x00000000
	.align		4
        /*001c*/ 	.word	0xfffffffc


//--------------------- .text.triton_poi_fused_add_11 --------------------------
	.section	.text.triton_poi_fused_add_11,"ax",@progbits
	.align	128
        .global         triton_poi_fused_add_11
        .type           triton_poi_fused_add_11,@function
        .size           triton_poi_fused_add_11,(.L_x_1 - triton_poi_fused_add_11)
        .other          triton_poi_fused_add_11,@"STO_CUDA_ENTRY STV_DEFAULT"
triton_poi_fused_add_11:
.text.triton_poi_fused_add_11:
[----:B------:R-:W0:Y:S02]  /*0000*/  LDC R1, c[0x0][0x28] ;  /* 0x00000a00ff017b82 */ /* 0x000e240000000800 */
[----:B------:R-:W1:Y:S01]  /*0010*/  S2R R0, SR_TID.X ;  /* 0x0000000000007919 */ /* 0x000e620000002100 */
[----:B------:R-:W2:Y:S01]  /*0020*/  LDC.64 R4, c[0x0][0x218] ;  /* 0x00008600ff047b82 */ /* 0x000ea20000000a00 */
[----:B------:R-:W-:Y:S01]  /*0030*/  CS2R R12, SRZ ;  /* 0x00000000000c7805 */ /* 0x000fe2000001ff00 */
[----:B------:R-:W-:Y:S01]  /*0040*/  ULDC.64 UR4, c[0x0][0x208] ;  /* 0x0000820000047ab9 */ /* 0x000fe20000000a00 */
[----:B------:R-:W3:Y:S05]  /*0050*/  S2R R9, SR_CTAID.X ;  /* 0x0000000000097919 */ /* 0x000eea0000002500 */
[----:B------:R-:W4:Y:S08]  /*0060*/  LDC.64 R2, c[0x0][0x210] ;  /* 0x00008400ff027b82 */ /* 0x000f300000000a00 */
[----:B------:R-:W5:Y:S01]  /*0070*/  LDC.64 R6, c[0x0][0x220] ;  /* 0x00008800ff067b82 */ /* 0x000f620000000a00 */
[----:B-1----:R-:W-:Y:S01]  /*0080*/  IMAD.SHL.U32 R0, R0, 0x2, RZ ;  /* 0x0000000200007824 */ /* 0x002fe200078e00ff */
[----:B---3--:R-:W-:-:S04]  /*0090*/  SHF.R.S32.HI R8, RZ, 0x19, R9 ;  /* 0x00000019ff087819 */ /* 0x008fc80000011409 */
[----:B------:R-:W-:-:S04]  /*00a0*/  LOP3.LUT R0, R0, 0x3e, RZ, 0xc0, !PT ;  /* 0x0000003e00007812 */ /* 0x000fc800078ec0ff */
[----:B------:R-:W-:Y:S02]  /*00b0*/  LEA R9, R9, R0, 0x6 ;  /* 0x0000000009097211 */ /* 0x000fe400078e30ff */
[----:B------:R-:W-:Y:S02]  /*00c0*/  SGXT R0, R8, 0x1 ;  /* 0x000000010800781a */ /* 0x000fe40000000200 */
[C---:B------:R-:W-:Y:S01]  /*00d0*/  ISETP.GE.AND P0, PT, R9.reuse, 0x40, PT ;  /* 0x000000400900780c */ /* 0x040fe20003f06270 */
[----:B----4-:R-:W-:Y:S01]  /*00e0*/  IMAD.WIDE R2, R9, 0x4, R2 ;  /* 0x0000000409027825 */ /* 0x010fe200078e0202 */
[----:B------:R-:W-:-:S03]  /*00f0*/  LEA.HI R0, R0, R9, RZ, 0x2 ;  /* 0x0000000900007211 */ /* 0x000fc600078f10ff */
[----:B-----5:R-:W-:Y:S01]  /*0100*/  IMAD.WIDE R6, R9, 0x4, R6 ;  /* 0x0000000409067825 */ /* 0x020fe200078e0206 */
[----:B------:R-:W-:-:S05]  /*0110*/  LOP3.LUT R0, R0, 0xfffffffc, RZ, 0xc0, !PT ;  /* 0xfffffffc00007812 */ /* 0x000fca00078ec0ff */
[----:B------:R-:W-:-:S04]  /*0120*/  IMAD.IADD R11, R9, 0x1, -R0 ;  /* 0x00000001090b7824 */ /* 0x000fc800078e0a00 */
[----:B--2---:R-:W-:Y:S01]  /*0130*/  IMAD.WIDE R4, R11, 0x4, R4 ;  /* 0x000000040b047825 */ /* 0x004fe200078e0204 */
[----:B------:R-:W-:Y:S02]  /*0140*/  CS2R R10, SRZ ;  /* 0x00000000000a7805 */ /* 0x000fe4000001ff00 */
[----:B------:R-:W-:Y:S02]  /*0150*/  CS2R R8, SRZ ;  /* 0x0000000000087805 */ /* 0x000fe4000001ff00 */
[----:B------:R-:W2:Y:S04]  /*0160*/  @!P0 LDG.E.EL.64 R12, desc[UR4][R4.64] ;  /* 0x00000004040c8981 */ /* 0x000ea8000c2e1b00 */
[----:B------:R-:W2:Y:S04]  /*0170*/  @!P0 LDG.E.64 R10, desc[UR4][R2.64] ;  /* 0x00000004020a8981 */ /* 0x000ea8000c1e1b00 */
[----:B------:R-:W3:Y:S01]  /*0180*/  @!P0 LDG.E.64 R8, desc[UR4][R6.64] ;  /* 0x0000000406088981 */ /* 0x000ee2000c1e1b00 */
[----:B--2---:R-:W-:Y:S01]  /*0190*/  FADD R15, R12, R10 ;  /* 0x0000000a0c0f7221 */ /* 0x004fe20000000000 */
[----:B------:R-:W-:-:S03]  /*01a0*/  FADD R0, R13, R11 ;  /* 0x0000000b0d007221 */ /* 0x000fc60000000000 */
[----:B---3--:R-:W-:Y:S01]  /*01b0*/  FADD R8, R15, R8 ;  /* 0x000000080f087221 */ /* 0x008fe20000000000 */
[----:B------:R-:W-:Y:S01]  /*01c0*/  FADD R9, R0, R9 ;  /* 0x0000000900097221 */ /* 0x000fe20000000000 */
[----:B------:R-:W-:Y:S06]  /*01d0*/  @P0 EXIT ;  /* 0x000000000000094d */ /* 0x000fec0003800000 */
[----:B------:R-:W-:Y:S01]  /*01e0*/  STG.E.64 desc[UR4][R2.64], R8 ;  /* 0x0000000802007986 */ /* 0x000fe2000c101b04 */
[----:B------:R-:W-:Y:S05]  /*01f0*/  EXIT ;  /* 0x000000000000794d */ /* 0x000fea0003800000 */
.L_x_0:
[----:B------:R-:W-:-:S00]  /*0200*/  BRA `(.L_x_0) ;  /* 0xfffffffc00fc7947 */ /* 0x000fc0000383ffff */
[----:B------:R-:W-:-:S00]  /*0210*/  NOP ;  /* 0x0000000000007918 */ /* 0x000fc00000000000 */
        /* <DEDUP_REMOVED lines=14> */
.L_x_1:


//--------------------- .nv.constant0.triton_poi_fused_add_11 --------------------------
	.section	.nv.constant0.triton_poi_fused_add_11,"a",@progbits
	.sectionflags	@""
	.align	4
.nv.constant0.triton_poi_fused_add_11:
	.zero		556
